//
// Generated by NVIDIA NVVM Compiler
//
// Compiler Build ID: CL-36424714
// Cuda compilation tools, release 13.0, V13.0.88
// Based on NVVM 20.0.0
//

.version 9.0
.target sm_100
.address_size 64

	// .globl	_Z16fourierTransformPfS_ii

.visible .entry _Z16fourierTransformPfS_ii(
	.param .u64 .ptr .align 1 _Z16fourierTransformPfS_ii_param_0,
	.param .u64 .ptr .align 1 _Z16fourierTransformPfS_ii_param_1,
	.param .u32 _Z16fourierTransformPfS_ii_param_2,
	.param .u32 _Z16fourierTransformPfS_ii_param_3
)
{
	.reg .pred 	%p<11>;
	.reg .b32 	%r<101>;
	.reg .b32 	%f<118>;
	.reg .b64 	%rd<26>;
	.reg .b64 	%fd<18>;

	ld.param.u64 	%rd6, [_Z16fourierTransformPfS_ii_param_1];
	ld.param.u32 	%r37, [_Z16fourierTransformPfS_ii_param_2];
	ld.param.u32 	%r39, [_Z16fourierTransformPfS_ii_param_3];
	cvta.to.global.u64 	%rd1, %rd6;
	mov.u32 	%r40, %ctaid.x;
	mov.u32 	%r41, %ntid.x;
	mov.u32 	%r42, %tid.x;
	mad.lo.s32 	%r1, %r40, %r41, %r42;
	mov.u32 	%r43, %ctaid.y;
	mov.u32 	%r44, %ntid.y;
	mul.lo.s32 	%r2, %r43, %r44;
	mov.u32 	%r3, %tid.y;
	add.s32 	%r45, %r2, %r3;
	setp.ge.s32 	%p1, %r1, %r37;
	setp.ge.s32 	%p2, %r45, %r39;
	or.pred  	%p3, %p1, %p2;
	@%p3 bra 	$L__BB0_13;
	setp.lt.s32 	%p4, %r37, 1;
	mov.f32 	%f116, 0f00000000;
	@%p4 bra 	$L__BB0_12;
	neg.s32 	%r47, %r45;
	cvt.rn.f64.s32 	%fd2, %r47;
	add.f64 	%fd3, %fd2, %fd2;
	mul.f64 	%fd1, %fd3, 0d400921FB54442D18;
	and.b32  	%r5, %r39, 3;
	and.b32  	%r6, %r39, 2147483644;
	and.b32  	%r7, %r39, 1;
	neg.s32 	%r8, %r6;
	shl.b32 	%r48, %r2, 1;
	shl.b32 	%r49, %r3, 1;
	add.s32 	%r9, %r48, %r49;
	shl.b32 	%r10, %r37, 2;
	mov.f32 	%f116, 0f00000000;
	mov.b32 	%r90, 0;
	mul.wide.u32 	%rd14, %r10, 4;
$L__BB0_3:
	setp.lt.u32 	%p5, %r39, 4;
	mul.lo.s32 	%r51, %r90, %r1;
	div.s32 	%r12, %r51, %r37;
	mov.b32 	%r100, 0;
	@%p5 bra 	$L__BB0_6;
	mul.lo.s32 	%r95, %r45, 3;
	add.s32 	%r93, %r37, %r90;
	shl.b32 	%r53, %r37, 1;
	add.s32 	%r92, %r53, %r90;
	mad.lo.s32 	%r91, %r37, 3, %r90;
	mul.wide.u32 	%rd7, %r90, 4;
	add.s64 	%rd25, %rd1, %rd7;
	mov.b32 	%r94, 0;
	mov.u32 	%r96, %r9;
	mov.u32 	%r97, %r45;
	mov.u32 	%r98, %r8;
$L__BB0_5:
	.pragma "nounroll";
	ld.global.f32 	%f15, [%rd25];
	div.u32 	%r54, %r94, %r39;
	add.s32 	%r55, %r54, %r12;
	cvt.rn.f64.s32 	%fd4, %r55;
	mul.f64 	%fd5, %fd1, %fd4;
	cvt.rn.f32.f64 	%f16, %fd5;
	fma.rn.f32 	%f17, %f16, 0f3BBB989D, 0f3F000000;
	cvt.sat.f32.f32 	%f18, %f17;
	mov.f32 	%f19, 0f4B400001;
	mov.f32 	%f20, 0f437C0000;
	fma.rm.f32 	%f21, %f18, %f20, %f19;
	add.f32 	%f22, %f21, 0fCB40007F;
	neg.f32 	%f23, %f22;
	fma.rn.f32 	%f24, %f16, 0f3FB8AA3B, %f23;
	fma.rn.f32 	%f25, %f16, 0f32A57060, %f24;
	mov.b32 	%r56, %f21;
	shl.b32 	%r57, %r56, 23;
	mov.b32 	%f26, %r57;
	ex2.approx.ftz.f32 	%f27, %f25;
	mul.f32 	%f28, %f27, %f26;
	fma.rn.f32 	%f29, %f15, %f28, %f116;
	mul.wide.u32 	%rd8, %r93, 4;
	add.s64 	%rd9, %rd1, %rd8;
	ld.global.f32 	%f30, [%rd9];
	div.u32 	%r58, %r97, %r39;
	add.s32 	%r59, %r58, %r12;
	cvt.rn.f64.s32 	%fd6, %r59;
	mul.f64 	%fd7, %fd1, %fd6;
	cvt.rn.f32.f64 	%f31, %fd7;
	fma.rn.f32 	%f32, %f31, 0f3BBB989D, 0f3F000000;
	cvt.sat.f32.f32 	%f33, %f32;
	fma.rm.f32 	%f34, %f33, %f20, %f19;
	add.f32 	%f35, %f34, 0fCB40007F;
	neg.f32 	%f36, %f35;
	fma.rn.f32 	%f37, %f31, 0f3FB8AA3B, %f36;
	fma.rn.f32 	%f38, %f31, 0f32A57060, %f37;
	mov.b32 	%r60, %f34;
	shl.b32 	%r61, %r60, 23;
	mov.b32 	%f39, %r61;
	ex2.approx.ftz.f32 	%f40, %f38;
	mul.f32 	%f41, %f40, %f39;
	fma.rn.f32 	%f42, %f30, %f41, %f29;
	mul.wide.u32 	%rd10, %r92, 4;
	add.s64 	%rd11, %rd1, %rd10;
	ld.global.f32 	%f43, [%rd11];
	div.u32 	%r62, %r96, %r39;
	add.s32 	%r63, %r62, %r12;
	cvt.rn.f64.s32 	%fd8, %r63;
	mul.f64 	%fd9, %fd1, %fd8;
	cvt.rn.f32.f64 	%f44, %fd9;
	fma.rn.f32 	%f45, %f44, 0f3BBB989D, 0f3F000000;
	cvt.sat.f32.f32 	%f46, %f45;
	fma.rm.f32 	%f47, %f46, %f20, %f19;
	add.f32 	%f48, %f47, 0fCB40007F;
	neg.f32 	%f49, %f48;
	fma.rn.f32 	%f50, %f44, 0f3FB8AA3B, %f49;
	fma.rn.f32 	%f51, %f44, 0f32A57060, %f50;
	mov.b32 	%r64, %f47;
	shl.b32 	%r65, %r64, 23;
	mov.b32 	%f52, %r65;
	ex2.approx.ftz.f32 	%f53, %f51;
	mul.f32 	%f54, %f53, %f52;
	fma.rn.f32 	%f55, %f43, %f54, %f42;
	mul.wide.u32 	%rd12, %r91, 4;
	add.s64 	%rd13, %rd1, %rd12;
	ld.global.f32 	%f56, [%rd13];
	div.u32 	%r66, %r95, %r39;
	add.s32 	%r67, %r66, %r12;
	cvt.rn.f64.s32 	%fd10, %r67;
	mul.f64 	%fd11, %fd1, %fd10;
	cvt.rn.f32.f64 	%f57, %fd11;
	fma.rn.f32 	%f58, %f57, 0f3BBB989D, 0f3F000000;
	cvt.sat.f32.f32 	%f59, %f58;
	fma.rm.f32 	%f60, %f59, %f20, %f19;
	add.f32 	%f61, %f60, 0fCB40007F;
	neg.f32 	%f62, %f61;
	fma.rn.f32 	%f63, %f57, 0f3FB8AA3B, %f62;
	fma.rn.f32 	%f64, %f57, 0f32A57060, %f63;
	mov.b32 	%r68, %f60;
	shl.b32 	%r69, %r68, 23;
	mov.b32 	%f65, %r69;
	ex2.approx.ftz.f32 	%f66, %f64;
	mul.f32 	%f67, %f66, %f65;
	fma.rn.f32 	%f116, %f56, %f67, %f55;
	add.s32 	%r98, %r98, 4;
	shl.b32 	%r70, %r45, 2;
	add.s32 	%r97, %r97, %r70;
	add.s32 	%r96, %r96, %r70;
	add.s32 	%r95, %r95, %r70;
	add.s32 	%r94, %r94, %r70;
	add.s32 	%r93, %r93, %r10;
	add.s32 	%r92, %r92, %r10;
	add.s32 	%r91, %r91, %r10;
	add.s64 	%rd25, %rd25, %rd14;
	setp.ne.s32 	%p6, %r98, 0;
	mov.u32 	%r100, %r6;
	@%p6 bra 	$L__BB0_5;
$L__BB0_6:
	setp.eq.s32 	%p7, %r5, 0;
	@%p7 bra 	$L__BB0_11;
	setp.eq.s32 	%p8, %r5, 1;
	@%p8 bra 	$L__BB0_9;
	mad.lo.s32 	%r71, %r100, %r37, %r90;
	mul.wide.u32 	%rd15, %r71, 4;
	add.s64 	%rd16, %rd1, %rd15;
	ld.global.f32 	%f69, [%rd16];
	mul.lo.s32 	%r72, %r100, %r45;
	div.u32 	%r73, %r72, %r39;
	add.s32 	%r74, %r73, %r12;
	cvt.rn.f64.s32 	%fd12, %r74;
	mul.f64 	%fd13, %fd1, %fd12;
	cvt.rn.f32.f64 	%f70, %fd13;
	fma.rn.f32 	%f71, %f70, 0f3BBB989D, 0f3F000000;
	cvt.sat.f32.f32 	%f72, %f71;
	mov.f32 	%f73, 0f4B400001;
	mov.f32 	%f74, 0f437C0000;
	fma.rm.f32 	%f75, %f72, %f74, %f73;
	add.f32 	%f76, %f75, 0fCB40007F;
	neg.f32 	%f77, %f76;
	fma.rn.f32 	%f78, %f70, 0f3FB8AA3B, %f77;
	fma.rn.f32 	%f79, %f70, 0f32A57060, %f78;
	mov.b32 	%r75, %f75;
	shl.b32 	%r76, %r75, 23;
	mov.b32 	%f80, %r76;
	ex2.approx.ftz.f32 	%f81, %f79;
	mul.f32 	%f82, %f81, %f80;
	fma.rn.f32 	%f83, %f69, %f82, %f116;
	add.s32 	%r77, %r71, %r37;
	mul.wide.u32 	%rd17, %r77, 4;
	add.s64 	%rd18, %rd1, %rd17;
	ld.global.f32 	%f84, [%rd18];
	add.s32 	%r78, %r72, %r45;
	div.u32 	%r79, %r78, %r39;
	add.s32 	%r80, %r79, %r12;
	cvt.rn.f64.s32 	%fd14, %r80;
	mul.f64 	%fd15, %fd1, %fd14;
	cvt.rn.f32.f64 	%f85, %fd15;
	fma.rn.f32 	%f86, %f85, 0f3BBB989D, 0f3F000000;
	cvt.sat.f32.f32 	%f87, %f86;
	fma.rm.f32 	%f88, %f87, %f74, %f73;
	add.f32 	%f89, %f88, 0fCB40007F;
	neg.f32 	%f90, %f89;
	fma.rn.f32 	%f91, %f85, 0f3FB8AA3B, %f90;
	fma.rn.f32 	%f92, %f85, 0f32A57060, %f91;
	mov.b32 	%r81, %f88;
	shl.b32 	%r82, %r81, 23;
	mov.b32 	%f93, %r82;
	ex2.approx.ftz.f32 	%f94, %f92;
	mul.f32 	%f95, %f94, %f93;
	fma.rn.f32 	%f116, %f84, %f95, %f83;
	add.s32 	%r100, %r100, 2;
$L__BB0_9:
	setp.eq.s32 	%p9, %r7, 0;
	@%p9 bra 	$L__BB0_11;
	mad.lo.s32 	%r83, %r100, %r37, %r90;
	mul.wide.u32 	%rd19, %r83, 4;
	add.s64 	%rd20, %rd1, %rd19;
	ld.global.f32 	%f96, [%rd20];
	mul.lo.s32 	%r84, %r100, %r45;
	div.u32 	%r85, %r84, %r39;
	add.s32 	%r86, %r85, %r12;
	cvt.rn.f64.s32 	%fd16, %r86;
	mul.f64 	%fd17, %fd1, %fd16;
	cvt.rn.f32.f64 	%f97, %fd17;
	fma.rn.f32 	%f98, %f97, 0f3BBB989D, 0f3F000000;
	cvt.sat.f32.f32 	%f99, %f98;
	mov.f32 	%f100, 0f4B400001;
	mov.f32 	%f101, 0f437C0000;
	fma.rm.f32 	%f102, %f99, %f101, %f100;
	add.f32 	%f103, %f102, 0fCB40007F;
	neg.f32 	%f104, %f103;
	fma.rn.f32 	%f105, %f97, 0f3FB8AA3B, %f104;
	fma.rn.f32 	%f106, %f97, 0f32A57060, %f105;
	mov.b32 	%r87, %f102;
	shl.b32 	%r88, %r87, 23;
	mov.b32 	%f107, %r88;
	ex2.approx.ftz.f32 	%f108, %f106;
	mul.f32 	%f109, %f108, %f107;
	fma.rn.f32 	%f116, %f96, %f109, %f116;
$L__BB0_11:
	add.s32 	%r90, %r90, 1;
	setp.ne.s32 	%p10, %r90, %r37;
	@%p10 bra 	$L__BB0_3;
$L__BB0_12:
	ld.param.u64 	%rd24, [_Z16fourierTransformPfS_ii_param_0];
	mad.lo.s32 	%r89, %r37, %r45, %r1;
	cvta.to.global.u64 	%rd21, %rd24;
	mul.wide.s32 	%rd22, %r89, 4;
	add.s64 	%rd23, %rd21, %rd22;
	st.global.f32 	[%rd23], %f116;
$L__BB0_13:
	ret;

}


// ===== COMPILED SASS (sm_100) =====

	.target	sm_100

	.elftype	@"ET_EXEC"


//--------------------- .note.nv.tkinfo           --------------------------
	.section	.note.nv.tkinfo,"",@"SHT_NOTE"
	.sectionflags	@"SHF_NOTE_NV_TKINFO"
	.tkinfo
        /*0018*/ 	.word	0x00000002
        /*0030*/ 	.string	""
        /*0030*/ 	.string	"ptxas"
        /*0030*/ 	.string	"Cuda compilation tools, release 13.0, V13.0.88"
        /*0030*/ 	.string	"Build cuda_13.0.r13.0/compiler.36424714_0"
        /*0030*/ 	.string	"-arch sm_100 -m 64 "



//--------------------- .note.nv.cuinfo           --------------------------
	.section	.note.nv.cuinfo,"",@"SHT_NOTE"
	.sectionflags	@"SHF_NOTE_NV_CUINFO"
        /*0018*/ 	.short	0x0002
        /*001a*/ 	.short	0x0064
        /*001c*/ 	.short	0x0082
	.zero		2


//--------------------- .nv.info                  --------------------------
	.section	.nv.info,"",@"SHT_CUDA_INFO"
	.align	4


	//----- nvinfo : EIATTR_REGCOUNT
	.align		4
        /*0000*/ 	.byte	0x04, 0x2f
        /*0002*/ 	.short	(.L_1 - .L_0)
	.align		4
.L_0:
        /*0004*/ 	.word	index@(_Z16fourierTransformPfS_ii)
        /*0008*/ 	.word	0x00000020


	//----- nvinfo : EIATTR_FRAME_SIZE
	.align		4
.L_1:
        /*000c*/ 	.byte	0x04, 0x11
        /*000e*/ 	.short	(.L_3 - .L_2)
	.align		4
.L_2:
        /*0010*/ 	.word	index@(_Z16fourierTransformPfS_ii)
        /*0014*/ 	.word	0x00000000


	//----- nvinfo : EIATTR_MIN_STACK_SIZE
	.align		4
.L_3:
        /*0018*/ 	.byte	0x04, 0x12
        /*001a*/ 	.short	(.L_5 - .L_4)
	.align		4
.L_4:
        /*001c*/ 	.word	index@(_Z16fourierTransformPfS_ii)
        /*0020*/ 	.word	0x00000000
.L_5:


//--------------------- .nv.compat                --------------------------
	.section	.nv.compat,"",@"SHT_CUDA_COMPAT_INFO"
	.align	4
        /*0000*/ 	.byte	0x02, 0x09, 0x00, 0x00, 0x02, 0x02, 0x01, 0x00, 0x02, 0x05, 0x05, 0x00, 0x03, 0x07, 0x01, 0x01
        /*0010*/ 	.byte	0x02, 0x03, 0x00, 0x00, 0x02, 0x06, 0x01, 0x00, 0x04, 0x0b, 0x08, 0x00, 0x01, 0x00, 0x00, 0x00
        /*0020*/ 	.byte	0x00, 0x00, 0x00, 0x00


//--------------------- .nv.info._Z16fourierTransformPfS_ii --------------------------
	.section	.nv.info._Z16fourierTransformPfS_ii,"",@"SHT_CUDA_INFO"
	.sectionflags	@""
	.align	4


	//----- nvinfo : EIATTR_CUDA_API_VERSION
	.align		4
        /*0000*/ 	.byte	0x04, 0x37
        /*0002*/ 	.short	(.L_7 - .L_6)
.L_6:
        /*0004*/ 	.word	0x00000082


	//----- nvinfo : EIATTR_KPARAM_INFO
	.align		4
.L_7:
        /*0008*/ 	.byte	0x04, 0x17
        /*000a*/ 	.short	(.L_9 - .L_8)
.L_8:
        /*000c*/ 	.word	0x00000000
        /*0010*/ 	.short	0x0003
        /*0012*/ 	.short	0x0014
        /*0014*/ 	.byte	0x00, 0xf0, 0x11, 0x00


	//----- nvinfo : EIATTR_KPARAM_INFO
	.align		4
.L_9:
        /*0018*/ 	.byte	0x04, 0x17
        /*001a*/ 	.short	(.L_11 - .L_10)
.L_10:
        /*001c*/ 	.word	0x00000000
        /*0020*/ 	.short	0x0002
        /*0022*/ 	.short	0x0010
        /*0024*/ 	.byte	0x00, 0xf0, 0x11, 0x00


	//----- nvinfo : EIATTR_KPARAM_INFO
	.align		4
.L_11:
        /*0028*/ 	.byte	0x04, 0x17
        /*002a*/ 	.short	(.L_13 - .L_12)
.L_12:
        /*002c*/ 	.word	0x00000000
        /*0030*/ 	.short	0x0001
        /*0032*/ 	.short	0x0008
        /*0034*/ 	.byte	0x00, 0xf5, 0x21, 0x00


	//----- nvinfo : EIATTR_KPARAM_INFO
	.align		4
.L_13:
        /*0038*/ 	.byte	0x04, 0x17
        /*003a*/ 	.short	(.L_15 - .L_14)
.L_14:
        /*003c*/ 	.word	0x00000000
        /*0040*/ 	.short	0x0000
        /*0042*/ 	.short	0x0000
        /*0044*/ 	.byte	0x00, 0xf5, 0x21, 0x00


	//----- nvinfo : EIATTR_SPARSE_MMA_MASK
	.align		4
.L_15:
        /*0048*/ 	.byte	0x03, 0x50
        /*004a*/ 	.short	0x0000


	//----- nvinfo : EIATTR_MAXREG_COUNT
	.align		4
        /*004c*/ 	.byte	0x03, 0x1b
        /*004e*/ 	.short	0x00ff


	//----- nvinfo : EIATTR_MERCURY_ISA_VERSION
	.align		4
        /*0050*/ 	.byte	0x03, 0x5f
        /*0052*/ 	.short	0x0101


	//----- nvinfo : EIATTR_VRC_CTA_INIT_COUNT
	.align		4
        /*0054*/ 	.byte	0x02, 0x4a
	.zero		1
	.zero		1


	//----- nvinfo : EIATTR_EXIT_INSTR_OFFSETS
	.align		4
        /*0058*/ 	.byte	0x04, 0x1c
        /*005a*/ 	.short	(.L_17 - .L_16)


	//   ....[0]....
.L_16:
        /*005c*/ 	.word	0x000000d0


	//   ....[1]....
        /*0060*/ 	.word	0x00001400


	//----- nvinfo : EIATTR_CBANK_PARAM_SIZE
	.align		4
.L_17:
        /*0064*/ 	.byte	0x03, 0x19
        /*0066*/ 	.short	0x0018


	//----- nvinfo : EIATTR_PARAM_CBANK
	.align		4
        /*0068*/ 	.byte	0x04, 0x0a
        /*006a*/ 	.short	(.L_19 - .L_18)
	.align		4
.L_18:
        /*006c*/ 	.word	index@(.nv.constant0._Z16fourierTransformPfS_ii)
        /*0070*/ 	.short	0x0380
        /*0072*/ 	.short	0x0018


	//----- nvinfo : EIATTR_SW_WAR
	.align		4
.L_19:
        /*0074*/ 	.byte	0x04, 0x36
        /*0076*/ 	.short	(.L_21 - .L_20)
.L_20:
        /*0078*/ 	.word	0x00000008
.L_21:


//--------------------- .nv.callgraph             --------------------------
	.section	.nv.callgraph,"",@"SHT_CUDA_CALLGRAPH"
	.align	4
	.sectionentsize	8
	.align		4
        /*0000*/ 	.word	0x00000000
	.align		4
        /*0004*/ 	.word	0xffffffff
	.align		4
        /*0008*/ 	.word	0x00000000
	.align		4
        /*000c*/ 	.word	0xfffffffe
	.align		4
        /*0010*/ 	.word	0x00000000
	.align		4
        /*0014*/ 	.word	0xfffffffd
	.align		4
        /*0018*/ 	.word	0x00000000
	.align		4
        /*001c*/ 	.word	0xfffffffc


//--------------------- .text._Z16fourierTransformPfS_ii --------------------------
	.section	.text._Z16fourierTransformPfS_ii,"ax",@progbits
	.align	128
        .global         _Z16fourierTransformPfS_ii
        .type           _Z16fourierTransformPfS_ii,@function
        .size           _Z16fourierTransformPfS_ii,(.L_x_7 - _Z16fourierTransformPfS_ii)
        .other          _Z16fourierTransformPfS_ii,@"STO_CUDA_ENTRY STV_DEFAULT"
_Z16fourierTransformPfS_ii:
.text._Z16fourierTransformPfS_ii:
[----:B------:R-:W-:Y:S01]  /*0000*/  LDC R1, c[0x0][0x37c] ;  /* 0x0000df00ff017b82 */ /* 0x000fe20000000800 */
[----:B------:R-:W0:Y:S07]  /*0010*/  S2R R5, SR_TID.Y ;  /* 0x0000000000057919 */ /* 0x000e2e0000002200 */
[----:B------:R-:W1:Y:S01]  /*0020*/  LDC R3, c[0x0][0x360] ;  /* 0x0000d800ff037b82 */ /* 0x000e620000000800 */
[----:B------:R-:W2:Y:S01]  /*0030*/  LDCU.64 UR14, c[0x0][0x390] ;  /* 0x00007200ff0e77ac */ /* 0x000ea20008000a00 */
[----:B------:R-:W1:Y:S06]  /*0040*/  S2R R2, SR_TID.X ;  /* 0x0000000000027919 */ /* 0x000e6c0000002100 */
[----:B------:R-:W0:Y:S08]  /*0050*/  S2UR UR5, SR_CTAID.Y ;  /* 0x00000000000579c3 */ /* 0x000e300000002600 */
[----:B------:R-:W0:Y:S01]  /*0060*/  LDC R0, c[0x0][0x364] ;  /* 0x0000d900ff007b82 */ /* 0x000e220000000800 */
[----:B--2---:R-:W-:-:S07]  /*0070*/  UMOV UR12, UR14 ;  /* 0x0000000e000c7c82 */ /* 0x004fce0008000000 */
[----:B------:R-:W1:Y:S01]  /*0080*/  S2UR UR4, SR_CTAID.X ;  /* 0x00000000000479c3 */ /* 0x000e620000002500 */
[----:B0-----:R-:W-:-:S05]  /*0090*/  IMAD R0, R0, UR5, R5 ;  /* 0x0000000500007c24 */ /* 0x001fca000f8e0205 */
[----:B------:R-:W-:Y:S01]  /*00a0*/  ISETP.GE.AND P0, PT, R0, UR15, PT ;  /* 0x0000000f00007c0c */ /* 0x000fe2000bf06270 */
[----:B-1----:R-:W-:-:S05]  /*00b0*/  IMAD R3, R3, UR4, R2 ;  /* 0x0000000403037c24 */ /* 0x002fca000f8e0202 */
[----:B------:R-:W-:-:S13]  /*00c0*/  ISETP.GE.OR P0, PT, R3, UR12, P0 ;  /* 0x0000000c03007c0c */ /* 0x000fda0008706670 */
[----:B------:R-:W-:Y:S05]  /*00d0*/  @P0 EXIT ;  /* 0x000000000000094d */ /* 0x000fea0003800000 */
[----:B------:R-:W-:Y:S01]  /*00e0*/  UISETP.GE.AND UP0, UPT, UR12, 0x1, UPT ;  /* 0x000000010c00788c */ /* 0x000fe2000bf06270 */
[----:B------:R-:W-:Y:S01]  /*00f0*/  HFMA2 R21, -RZ, RZ, 0, 0 ;  /* 0x00000000ff157431 */ /* 0x000fe200000001ff */
[----:B------:R-:W0:Y:S07]  /*0100*/  LDCU.64 UR22, c[0x0][0x358] ;  /* 0x00006b00ff1677ac */ /* 0x000e2e0008000a00 */
[----:B------:R-:W-:Y:S05]  /*0110*/  BRA.U !UP0, `(.L_x_0) ;  /* 0x0000001108a87547 */ /* 0x000fea000b800000 */
[C---:B------:R-:W-:Y:S01]  /*0120*/  IADD3 R4, PT, PT, -R0.reuse, RZ, RZ ;  /* 0x000000ff00047210 */ /* 0x040fe20007ffe1ff */
[----:B------:R-:W-:Y:S01]  /*0130*/  ULOP3.LUT UR8, UR15, 0x7ffffffc, URZ, 0xc0, !UPT ;  /* 0x7ffffffc0f087892 */ /* 0x000fe2000f8ec0ff */
[----:B------:R-:W-:Y:S01]  /*0140*/  SHF.L.U32 R2, R0, 0x1, RZ ;  /* 0x0000000100027819 */ /* 0x000fe200000006ff */
[----:B------:R-:W-:Y:S01]  /*0150*/  UMOV UR4, 0x54442d18 ;  /* 0x54442d1800047882 */ /* 0x000fe20000000000 */
[----:B------:R-:W-:Y:S01]  /*0160*/  UMOV UR5, 0x400921fb ;  /* 0x400921fb00057882 */ /* 0x000fe20000000000 */
[----:B------:R-:W-:Y:S01]  /*0170*/  IMAD.MOV.U32 R21, RZ, RZ, RZ ;  /* 0x000000ffff157224 */ /* 0x000fe200078e00ff */
[----:B------:R-:W1:Y:S01]  /*0180*/  I2F.F64 R4, R4 ;  /* 0x0000000400047312 */ /* 0x000e620000201c00 */
[----:B------:R-:W-:Y:S02]  /*0190*/  USHF.L.U32 UR9, UR12, 0x2, URZ ;  /* 0x000000020c097899 */ /* 0x000fe400080006ff */
[----:B------:R-:W-:Y:S02]  /*01a0*/  ULOP3.LUT UR14, UR15, 0x3, URZ, 0xc0, !UPT ;  /* 0x000000030f0e7892 */ /* 0x000fe4000f8ec0ff */
[----:B------:R-:W-:Y:S01]  /*01b0*/  UIADD3 UR11, UPT, UPT, -UR8, URZ, URZ ;  /* 0x000000ff080b7290 */ /* 0x000fe2000fffe1ff */
[----:B-1----:R-:W-:-:S08]  /*01c0*/  DADD R12, R4, R4 ;  /* 0x00000000040c7229 */ /* 0x002fd00000000004 */
[----:B------:R-:W-:Y:S01]  /*01d0*/  DMUL R12, R12, UR4 ;  /* 0x000000040c0c7c28 */ /* 0x000fe20008000000 */
[----:B------:R-:W-:-:S10]  /*01e0*/  UMOV UR4, URZ ;  /* 0x000000ff00047c82 */ /* 0x000fd40008000000 */
.L_x_5:
[----:B------:R-:W1:Y:S01]  /*01f0*/  LDCU.64 UR12, c[0x0][0x390] ;  /* 0x00007200ff0c77ac */ /* 0x000e620008000a00 */
[----:B------:R-:W-:Y:S01]  /*0200*/  IMAD R6, R3, UR4, RZ ;  /* 0x0000000403067c24 */ /* 0x000fe2000f8e02ff */
[----:B------:R-:W-:-:S04]  /*0210*/  UMOV UR5, URZ ;  /* 0x000000ff00057c82 */ /* 0x000fc80008000000 */
[----:B------:R-:W-:Y:S02]  /*0220*/  IABS R10, R6 ;  /* 0x00000006000a7213 */ /* 0x000fe40000000000 */
[----:B-1----:R-:W-:Y:S01]  /*0230*/  IABS R8, UR12 ;  /* 0x0000000c00087c13 */ /* 0x002fe20008000000 */
[----:B------:R-:W-:Y:S01]  /*0240*/  UISETP.GE.U32.AND UP0, UPT, UR13, 0x4, UPT ;  /* 0x000000040d00788c */ /* 0x000fe2000bf06070 */
[----:B------:R-:W-:Y:S02]  /*0250*/  LOP3.LUT R6, R6, UR12, RZ, 0x3c, !PT ;  /* 0x0000000c06067c12 */ /* 0x000fe4000f8e3cff */
[----:B------:R-:W1:Y:S02]  /*0260*/  I2F.RP R7, R8 ;  /* 0x0000000800077306 */ /* 0x000e640000209400 */
[----:B------:R-:W-:-:S06]  /*0270*/  ISETP.GE.AND P2, PT, R6, RZ, PT ;  /* 0x000000ff0600720c */ /* 0x000fcc0003f46270 */
[----:B-1----:R-:W1:Y:S02]  /*0280*/  MUFU.RCP R7, R7 ;  /* 0x0000000700077308 */ /* 0x002e640000001000 */
[----:B-1----:R-:W-:-:S06]  /*0290*/  IADD3 R4, PT, PT, R7, 0xffffffe, RZ ;  /* 0x0ffffffe07047810 */ /* 0x002fcc0007ffe0ff */
[----:B------:R1:W2:Y:S02]  /*02a0*/  F2I.FTZ.U32.TRUNC.NTZ R5, R4 ;  /* 0x0000000400057305 */ /* 0x0002a4000021f000 */
[----:B-1----:R-:W-:Y:S01]  /*02b0*/  IMAD.MOV.U32 R4, RZ, RZ, RZ ;  /* 0x000000ffff047224 */ /* 0x002fe200078e00ff */
[----:B--2---:R-:W-:-:S05]  /*02c0*/  IADD3 R9, PT, PT, RZ, -R5, RZ ;  /* 0x80000005ff097210 */ /* 0x004fca0007ffe0ff */
[----:B------:R-:W-:-:S04]  /*02d0*/  IMAD R9, R9, R8, RZ ;  /* 0x0000000809097224 */ /* 0x000fc800078e02ff */
[----:B------:R-:W-:Y:S01]  /*02e0*/  IMAD.HI.U32 R5, R5, R9, R4 ;  /* 0x0000000905057227 */ /* 0x000fe200078e0004 */
[----:B------:R-:W-:-:S05]  /*02f0*/  MOV R9, R10 ;  /* 0x0000000a00097202 */ /* 0x000fca0000000f00 */
[----:B------:R-:W-:-:S05]  /*0300*/  IMAD.HI.U32 R4, R5, R9, RZ ;  /* 0x0000000905047227 */ /* 0x000fca00078e00ff */
[----:B------:R-:W-:-:S05]  /*0310*/  IADD3 R5, PT, PT, -R4, RZ, RZ ;  /* 0x000000ff04057210 */ /* 0x000fca0007ffe1ff */
[----:B------:R-:W-:-:S05]  /*0320*/  IMAD R5, R8, R5, R9 ;  /* 0x0000000508057224 */ /* 0x000fca00078e0209 */
[----:B------:R-:W-:-:S13]  /*0330*/  ISETP.GT.U32.AND P1, PT, R8, R5, PT ;  /* 0x000000050800720c */ /* 0x000fda0003f24070 */
[----:B------:R-:W-:Y:S01]  /*0340*/  @!P1 IMAD.IADD R5, R5, 0x1, -R8 ;  /* 0x0000000105059824 */ /* 0x000fe200078e0a08 */
[----:B------:R-:W-:Y:S02]  /*0350*/  @!P1 IADD3 R4, PT, PT, R4, 0x1, RZ ;  /* 0x0000000104049810 */ /* 0x000fe40007ffe0ff */
[----:B------:R-:W-:Y:S02]  /*0360*/  ISETP.NE.AND P1, PT, RZ, UR12, PT ;  /* 0x0000000cff007c0c */ /* 0x000fe4000bf25270 */
[----:B------:R-:W-:-:S13]  /*0370*/  ISETP.GE.U32.AND P0, PT, R5, R8, PT ;  /* 0x000000080500720c */ /* 0x000fda0003f06070 */
[----:B------:R-:W-:-:S05]  /*0380*/  @P0 IADD3 R4, PT, PT, R4, 0x1, RZ ;  /* 0x0000000104040810 */ /* 0x000fca0007ffe0ff */
[----:B------:R-:W-:Y:S01]  /*0390*/  @!P2 IMAD.MOV R4, RZ, RZ, -R4 ;  /* 0x000000ffff04a224 */ /* 0x000fe200078e0a04 */
[----:B------:R-:W-:Y:S01]  /*03a0*/  @!P1 LOP3.LUT R4, RZ, UR12, RZ, 0x33, !PT ;  /* 0x0000000cff049c12 */ /* 0x000fe2000f8e33ff */
[----:B------:R-:W-:Y:S06]  /*03b0*/  BRA.U !UP0, `(.L_x_1) ;  /* 0x0000000908247547 */ /* 0x000fec000b800000 */
[----:B------:R-:W1:Y:S01]  /*03c0*/  LDCU.64 UR24, c[0x0][0x388] ;  /* 0x00007100ff1877ac */ /* 0x000e620008000a00 */
[----:B------:R-:W-:Y:S01]  /*03d0*/  IMAD R11, R0, 0x3, RZ ;  /* 0x00000003000b7824 */ /* 0x000fe200078e02ff */
[----:B------:R-:W-:Y:S02]  /*03e0*/  MOV R7, RZ ;  /* 0x000000ff00077202 */ /* 0x000fe40000000f00 */
[----:B------:R-:W-:Y:S01]  /*03f0*/  MOV R9, R2 ;  /* 0x0000000200097202 */ /* 0x000fe20000000f00 */
[----:B------:R-:W-:Y:S01]  /*0400*/  UIADD3 UR6, UPT, UPT, UR4, UR12, URZ ;  /* 0x0000000c04067290 */ /* 0x000fe2000fffe0ff */
[----:B------:R-:W-:Y:S01]  /*0410*/  MOV R5, R0 ;  /* 0x0000000000057202 */ /* 0x000fe20000000f00 */
[----:B------:R-:W-:Y:S02]  /*0420*/  ULEA UR7, UR12, UR4, 0x1 ;  /* 0x000000040c077291 */ /* 0x000fe4000f8e08ff */
[----:B------:R-:W-:Y:S01]  /*0430*/  UIMAD UR10, UR12, 0x3, UR4 ;  /* 0x000000030c0a78a4 */ /* 0x000fe2000f8e0204 */
[----:B------:R-:W-:Y:S01]  /*0440*/  UMOV UR5, UR11 ;  /* 0x0000000b00057c82 */ /* 0x000fe20008000000 */
[----:B-1----:R-:W-:-:S12]  /*0450*/  UIMAD.WIDE.U32 UR16, UR4, 0x4, UR24 ;  /* 0x00000004041078a5 */ /* 0x002fd8000f8e0018 */
.L_x_2:
[----:B------:R-:W-:Y:S01]  /*0460*/  UIMAD.WIDE.U32 UR18, UR6, 0x4, UR24 ;  /* 0x00000004061278a5 */ /* 0x000fe2000f8e0018 */
[----:B------:R-:W-:Y:S01]  /*0470*/  IMAD.U32 R22, RZ, RZ, UR16 ;  /* 0x00000010ff167e24 */ /* 0x000fe2000f8e00ff */
[----:B------:R-:W-:Y:S01]  /*0480*/  MOV R23, UR17 ;  /* 0x0000001100177c02 */ /* 0x000fe20008000f00 */
[----:B------:R-:W-:-:S03]  /*0490*/  UIMAD.WIDE.U32 UR20, UR7, 0x4, UR24 ;  /* 0x00000004071478a5 */ /* 0x000fc6000f8e0018 */
[----:B------:R-:W-:Y:S01]  /*04a0*/  MOV R24, UR18 ;  /* 0x0000001200187c02 */ /* 0x000fe20008000f00 */
[----:B0-----:R0:W2:Y:S01]  /*04b0*/  LDG.E R10, desc[UR22][R22.64] ;  /* 0x00000016160a7981 */ /* 0x0010a2000c1e1900 */
[----:B------:R-:W-:Y:S01]  /*04c0*/  MOV R25, UR19 ;  /* 0x0000001300197c02 */ /* 0x000fe20008000f00 */
[----:B------:R-:W-:Y:S01]  /*04d0*/  UIMAD.WIDE.U32 UR18, UR10, 0x4, UR24 ;  /* 0x000000040a1278a5 */ /* 0x000fe2000f8e0018 */
[----:B------:R-:W-:Y:S01]  /*04e0*/  IMAD.U32 R18, RZ, RZ, UR20 ;  /* 0x00000014ff127e24 */ /* 0x000fe2000f8e00ff */
[----:B------:R-:W-:Y:S02]  /*04f0*/  MOV R19, UR21 ;  /* 0x0000001500137c02 */ /* 0x000fe40008000f00 */
[----:B------:R-:W3:Y:S02]  /*0500*/  LDG.E R20, desc[UR22][R24.64] ;  /* 0x0000001618147981 */ /* 0x000ee4000c1e1900 */
[----:B------:R-:W-:Y:S02]  /*0510*/  MOV R16, UR18 ;  /* 0x0000001200107c02 */ /* 0x000fe40008000f00 */
[----:B------:R-:W-:Y:S01]  /*0520*/  MOV R17, UR19 ;  /* 0x0000001300117c02 */ /* 0x000fe20008000f00 */
[----:B------:R-:W4:Y:S04]  /*0530*/  LDG.E R8, desc[UR22][R18.64] ;  /* 0x0000001612087981 */ /* 0x000f28000c1e1900 */
[----:B------:R1:W5:Y:S01]  /*0540*/  LDG.E R6, desc[UR22][R16.64] ;  /* 0x0000001610067981 */ /* 0x000362000c1e1900 */
[----:B------:R-:W0:Y:S08]  /*0550*/  I2F.U32.RP R26, UR13 ;  /* 0x0000000d001a7d06 */ /* 0x000e300008209000 */
[----:B0-----:R-:W0:Y:S02]  /*0560*/  MUFU.RCP R26, R26 ;  /* 0x0000001a001a7308 */ /* 0x001e240000001000 */
[----:B0-----:R-:W-:-:S06]  /*0570*/  VIADD R14, R26, 0xffffffe ;  /* 0x0ffffffe1a0e7836 */ /* 0x001fcc0000000000 */
[----:B------:R0:W1:Y:S02]  /*0580*/  F2I.FTZ.U32.TRUNC.NTZ R15, R14 ;  /* 0x0000000e000f7305 */ /* 0x000064000021f000 */
[----:B0-----:R-:W-:Y:S01]  /*0590*/  HFMA2 R14, -RZ, RZ, 0, 0 ;  /* 0x00000000ff0e7431 */ /* 0x001fe200000001ff */
[----:B-1----:R-:W-:-:S05]  /*05a0*/  IADD3 R23, PT, PT, RZ, -R15, RZ ;  /* 0x8000000fff177210 */ /* 0x002fca0007ffe0ff */
[----:B------:R-:W-:-:S04]  /*05b0*/  IMAD R23, R23, UR13, RZ ;  /* 0x0000000d17177c24 */ /* 0x000fc8000f8e02ff */
[----:B------:R-:W-:-:S06]  /*05c0*/  IMAD.HI.U32 R22, R15, R23, R14 ;  /* 0x000000170f167227 */ /* 0x000fcc00078e000e */
[----:B------:R-:W-:-:S05]  /*05d0*/  IMAD.HI.U32 R15, R22, R7, RZ ;  /* 0x00000007160f7227 */ /* 0x000fca00078e00ff */
[----:B------:R-:W-:-:S05]  /*05e0*/  IADD3 R16, PT, PT, -R15, RZ, RZ ;  /* 0x000000ff0f107210 */ /* 0x000fca0007ffe1ff */
[----:B------:R-:W-:Y:S02]  /*05f0*/  IMAD R16, R16, UR13, R7 ;  /* 0x0000000d10107c24 */ /* 0x000fe4000f8e0207 */
[----:B------:R-:W-:-:S03]  /*0600*/  IMAD.HI.U32 R19, R22, R5, RZ ;  /* 0x0000000516137227 */ /* 0x000fc600078e00ff */
[----:B------:R-:W-:Y:S01]  /*0610*/  ISETP.GE.U32.AND P1, PT, R16, UR13, PT ;  /* 0x0000000d10007c0c */ /* 0x000fe2000bf26070 */
[----:B------:R-:W-:Y:S01]  /*0620*/  IMAD.HI.U32 R23, R22, R9, RZ ;  /* 0x0000000916177227 */ /* 0x000fe200078e00ff */
[----:B------:R-:W-:-:S03]  /*0630*/  IADD3 R18, PT, PT, -R19, RZ, RZ ;  /* 0x000000ff13127210 */ /* 0x000fc60007ffe1ff */
[----:B------:R-:W-:Y:S01]  /*0640*/  IMAD.HI.U32 R17, R22, R11, RZ ;  /* 0x0000000b16117227 */ /* 0x000fe200078e00ff */
[----:B------:R-:W-:-:S03]  /*0650*/  IADD3 R24, PT, PT, -R23, RZ, RZ ;  /* 0x000000ff17187210 */ /* 0x000fc60007ffe1ff */
[----:B------:R-:W-:Y:S01]  /*0660*/  IMAD R18, R18, UR13, R5 ;  /* 0x0000000d12127c24 */ /* 0x000fe2000f8e0205 */
[----:B------:R-:W-:-:S03]  /*0670*/  IADD3 R14, PT, PT, -R17, RZ, RZ ;  /* 0x000000ff110e7210 */ /* 0x000fc60007ffe1ff */
[----:B------:R-:W-:Y:S01]  /*0680*/  @P1 VIADD R16, R16, -UR13 ;  /* 0x8000000d10101c36 */ /* 0x000fe20008000000 */
[----:B------:R-:W-:Y:S01]  /*0690*/  ISETP.GE.U32.AND P4, PT, R18, UR13, PT ;  /* 0x0000000d12007c0c */ /* 0x000fe2000bf86070 */
[----:B------:R-:W-:-:S03]  /*06a0*/  IMAD R24, R24, UR13, R9 ;  /* 0x0000000d18187c24 */ /* 0x000fc6000f8e0209 */
[----:B------:R-:W-:Y:S01]  /*06b0*/  ISETP.GE.U32.AND P2, PT, R16, UR13, PT ;  /* 0x0000000d10007c0c */ /* 0x000fe2000bf46070 */
[----:B------:R-:W-:Y:S01]  /*06c0*/  IMAD R25, R14, UR13, R11 ;  /* 0x0000000d0e197c24 */ /* 0x000fe2000f8e020b */
[----:B------:R-:W-:Y:S02]  /*06d0*/  ISETP.GE.U32.AND P3, PT, R24, UR13, PT ;  /* 0x0000000d18007c0c */ /* 0x000fe4000bf66070 */
[----:B------:R-:W-:Y:S02]  /*06e0*/  @P1 IADD3 R15, PT, PT, R15, 0x1, RZ ;  /* 0x000000010f0f1810 */ /* 0x000fe40007ffe0ff */
[----:B------:R-:W-:-:S03]  /*06f0*/  ISETP.GE.U32.AND P1, PT, R25, UR13, PT ;  /* 0x0000000d19007c0c */ /* 0x000fc6000bf26070 */
[----:B------:R-:W-:Y:S02]  /*0700*/  @P4 IADD3 R18, PT, PT, R18, -UR13, RZ ;  /* 0x8000000d12124c10 */ /* 0x000fe4000fffe0ff */
[----:B------:R-:W-:Y:S02]  /*0710*/  ISETP.NE.U32.AND P0, PT, RZ, UR13, PT ;  /* 0x0000000dff007c0c */ /* 0x000fe4000bf05070 */
[----:B------:R-:W-:Y:S01]  /*0720*/  @P2 VIADD R15, R15, 0x1 ;  /* 0x000000010f0f2836 */ /* 0x000fe20000000000 */
[----:B------:R-:W-:Y:S01]  /*0730*/  LOP3.LUT R16, RZ, UR13, RZ, 0x33, !PT ;  /* 0x0000000dff107c12 */ /* 0x000fe2000f8e33ff */
[----:B------:R-:W-:Y:S01]  /*0740*/  @P3 VIADD R24, R24, -UR13 ;  /* 0x8000000d18183c36 */ /* 0x000fe20008000000 */
[----:B------:R-:W-:Y:S02]  /*0750*/  ISETP.GE.U32.AND P5, PT, R18, UR13, PT ;  /* 0x0000000d12007c0c */ /* 0x000fe4000bfa6070 */
[----:B------:R-:W-:Y:S02]  /*0760*/  SEL R15, R16, R15, !P0 ;  /* 0x0000000f100f7207 */ /* 0x000fe40004000000 */
[----:B------:R-:W-:-:S02]  /*0770*/  ISETP.GE.U32.AND P2, PT, R24, UR13, PT ;  /* 0x0000000d18007c0c */ /* 0x000fc4000bf46070 */
[----:B------:R-:W-:Y:S02]  /*0780*/  @P1 IADD3 R25, PT, PT, R25, -UR13, RZ ;  /* 0x8000000d19191c10 */ /* 0x000fe4000fffe0ff */
[----:B------:R-:W-:Y:S02]  /*0790*/  IADD3 R22, PT, PT, R4, R15, RZ ;  /* 0x0000000f04167210 */ /* 0x000fe40007ffe0ff */
[----:B------:R-:W-:Y:S02]  /*07a0*/  @P4 IADD3 R19, PT, PT, R19, 0x1, RZ ;  /* 0x0000000113134810 */ /* 0x000fe40007ffe0ff */
[----:B------:R-:W-:Y:S01]  /*07b0*/  ISETP.GE.U32.AND P4, PT, R25, UR13, PT ;  /* 0x0000000d19007c0c */ /* 0x000fe2000bf86070 */
[----:B------:R-:W0:Y:S01]  /*07c0*/  I2F.F64 R14, R22 ;  /* 0x00000016000e7312 */ /* 0x000e220000201c00 */
[----:B------:R-:W-:Y:S01]  /*07d0*/  @P5 IADD3 R19, PT, PT, R19, 0x1, RZ ;  /* 0x0000000113135810 */ /* 0x000fe20007ffe0ff */
[----:B------:R-:W-:Y:S01]  /*07e0*/  @P3 VIADD R23, R23, 0x1 ;  /* 0x0000000117173836 */ /* 0x000fe20000000000 */
[----:B------:R-:W-:-:S02]  /*07f0*/  @P1 IADD3 R17, PT, PT, R17, 0x1, RZ ;  /* 0x0000000111111810 */ /* 0x000fc40007ffe0ff */
[----:B------:R-:W-:Y:S02]  /*0800*/  SEL R19, R16, R19, !P0 ;  /* 0x0000001310137207 */ /* 0x000fe40004000000 */
[----:B------:R-:W-:Y:S02]  /*0810*/  @P2 IADD3 R23, PT, PT, R23, 0x1, RZ ;  /* 0x0000000117172810 */ /* 0x000fe40007ffe0ff */
[----:B------:R-:W-:Y:S02]  /*0820*/  IADD3 R24, PT, PT, R4, R19, RZ ;  /* 0x0000001304187210 */ /* 0x000fe40007ffe0ff */
[----:B------:R-:W-:Y:S01]  /*0830*/  SEL R23, R16, R23, !P0 ;  /* 0x0000001710177207 */ /* 0x000fe20004000000 */
[----:B------:R-:W-:Y:S01]  /*0840*/  @P4 VIADD R17, R17, 0x1 ;  /* 0x0000000111114836 */ /* 0x000fe20000000000 */
[----:B------:R-:W1:Y:S01]  /*0850*/  I2F.F64 R18, R24 ;  /* 0x0000001800127312 */ /* 0x000e620000201c00 */
[----:B0-----:R-:W-:Y:S01]  /*0860*/  DMUL R14, R12, R14 ;  /* 0x0000000e0c0e7228 */ /* 0x001fe20000000000 */
[----:B------:R-:W-:-:S02]  /*0870*/  IADD3 R26, PT, PT, R4, R23, RZ ;  /* 0x00000017041a7210 */ /* 0x000fc40007ffe0ff */
[----:B------:R-:W-:-:S04]  /*0880*/  SEL R23, R16, R17, !P0 ;  /* 0x0000001110177207 */ /* 0x000fc80004000000 */
[----:B------:R-:W0:Y:S01]  /*0890*/  I2F.F64 R16, R26 ;  /* 0x0000001a00107312 */ /* 0x000e220000201c00 */
[----:B------:R-:W-:-:S07]  /*08a0*/  IADD3 R27, PT, PT, R4, R23, RZ ;  /* 0x00000017041b7210 */ /* 0x000fce0007ffe0ff */
[----:B------:R-:W-:Y:S01]  /*08b0*/  F2F.F32.F64 R22, R14 ;  /* 0x0000000e00167310 */ /* 0x000fe20000301000 */
[----:B-1----:R-:W-:-:S07]  /*08c0*/  DMUL R18, R12, R18 ;  /* 0x000000120c127228 */ /* 0x002fce0000000000 */
[----:B------:R-:W1:Y:S01]  /*08d0*/  I2F.F64 R14, R27 ;  /* 0x0000001b000e7312 */ /* 0x000e620000201c00 */
[----:B0-----:R-:W-:-:S07]  /*08e0*/  DMUL R16, R12, R16 ;  /* 0x000000100c107228 */ /* 0x001fce0000000000 */
[----:B------:R-:W0:Y:S01]  /*08f0*/  F2F.F32.F64 R18, R18 ;  /* 0x0000001200127310 */ /* 0x000e220000301000 */
[----:B-1----:R-:W-:-:S07]  /*0900*/  DMUL R14, R12, R14 ;  /* 0x0000000e0c0e7228 */ /* 0x002fce0000000000 */
[----:B------:R-:W1:Y:S01]  /*0910*/  F2F.F32.F64 R16, R16 ;  /* 0x0000001000107310 */ /* 0x000e620000301000 */
[----:B------:R-:W-:Y:S01]  /*0920*/  MOV R23, 0x3bbb989d ;  /* 0x3bbb989d00177802 */ /* 0x000fe20000000f00 */
[----:B------:R-:W-:-:S06]  /*0930*/  IMAD.MOV.U32 R25, RZ, RZ, 0x437c0000 ;  /* 0x437c0000ff197424 */ /* 0x000fcc00078e00ff */
[----:B------:R-:W1:Y:S01]  /*0940*/  F2F.F32.F64 R14, R14 ;  /* 0x0000000e000e7310 */ /* 0x000e620000301000 */
[-C--:B------:R-:W-:Y:S01]  /*0950*/  FFMA.SAT R24, R22, R23.reuse, 0.5 ;  /* 0x3f00000016187423 */ /* 0x080fe20000002017 */
[----:B0-----:R-:W-:-:S03]  /*0960*/  FFMA.SAT R26, R18, R23, 0.5 ;  /* 0x3f000000121a7423 */ /* 0x001fc60000002017 */
[-C--:B------:R-:W-:Y:S01]  /*0970*/  FFMA.RM R24, R24, R25.reuse, 12582913 ;  /* 0x4b40000118187423 */ /* 0x080fe20000004019 */
[----:B------:R-:W-:Y:S01]  /*0980*/  FFMA.RM R19, R26, R25, 12582913 ;  /* 0x4b4000011a137423 */ /* 0x000fe20000004019 */
[----:B-1----:R-:W-:Y:S02]  /*0990*/  FFMA.SAT R26, R16, R23, 0.5 ;  /* 0x3f000000101a7423 */ /* 0x002fe40000002017 */
[----:B------:R-:W-:Y:S01]  /*09a0*/  FADD R27, R24, -12583039 ;  /* 0xcb40007f181b7421 */ /* 0x000fe20000000000 */
[----:B------:R-:W-:Y:S01]  /*09b0*/  FADD R29, R19, -12583039 ;  /* 0xcb40007f131d7421 */ /* 0x000fe20000000000 */
[----:B------:R-:W-:Y:S02]  /*09c0*/  FFMA.RM R17, R26, R25, 12582913 ;  /* 0x4b4000011a117423 */ /* 0x000fe40000004019 */
[----:B------:R-:W-:Y:S01]  /*09d0*/  FFMA R27, R22, 1.4426950216293334961, -R27 ;  /* 0x3fb8aa3b161b7823 */ /* 0x000fe2000000081b */
[----:B------:R-:W-:Y:S01]  /*09e0*/  FFMA.SAT R26, R14, R23, 0.5 ;  /* 0x3f0000000e1a7423 */ /* 0x000fe20000002017 */
[----:B------:R-:W-:Y:S01]  /*09f0*/  FFMA R29, R18, 1.4426950216293334961, -R29 ;  /* 0x3fb8aa3b121d7823 */ /* 0x000fe2000000081d */
[----:B------:R-:W-:-:S02]  /*0a00*/  FADD R15, R17, -12583039 ;  /* 0xcb40007f110f7421 */ /* 0x000fc40000000000 */
[----:B------:R-:W-:Y:S01]  /*0a10*/  FFMA.RM R25, R26, R25, 12582913 ;  /* 0x4b4000011a197423 */ /* 0x000fe20000004019 */
[----:B------:R-:W-:Y:S01]  /*0a20*/  FFMA R27, R22, 1.925963033500011079e-08, R27 ;  /* 0x32a57060161b7823 */ /* 0x000fe2000000001b */
[----:B------:R-:W-:Y:S01]  /*0a30*/  FFMA R22, R18, 1.925963033500011079e-08, R29 ;  /* 0x32a5706012167823 */ /* 0x000fe2000000001d */
[C---:B------:R-:W-:Y:S01]  /*0a40*/  FFMA R23, R16.reuse, 1.4426950216293334961, -R15 ;  /* 0x3fb8aa3b10177823 */ /* 0x040fe2000000080f */
[----:B------:R-:W-:Y:S01]  /*0a50*/  FADD R29, R25, -12583039 ;  /* 0xcb40007f191d7421 */ /* 0x000fe20000000000 */
[----:B------:R-:W0:Y:S02]  /*0a60*/  MUFU.EX2 R18, R27 ;  /* 0x0000001b00127308 */ /* 0x000e240000000800 */
[----:B------:R-:W-:Y:S01]  /*0a70*/  FFMA R16, R16, 1.925963033500011079e-08, R23 ;  /* 0x32a5706010107823 */ /* 0x000fe20000000017 */
[----:B------:R-:W-:-:S05]  /*0a80*/  FFMA R29, R14, 1.4426950216293334961, -R29 ;  /* 0x3fb8aa3b0e1d7823 */ /* 0x000fca000000081d */
[----:B------:R-:W1:Y:S01]  /*0a90*/  MUFU.EX2 R15, R22 ;  /* 0x00000016000f7308 */ /* 0x000e620000000800 */
[----:B------:R-:W-:Y:S01]  /*0aa0*/  FFMA R14, R14, 1.925963033500011079e-08, R29 ;  /* 0x32a570600e0e7823 */ /* 0x000fe2000000001d */
[----:B------:R-:W-:-:S06]  /*0ab0*/  SHF.L.U32 R23, R24, 0x17, RZ ;  /* 0x0000001718177819 */ /* 0x000fcc00000006ff */
[----:B------:R-:W1:Y:S01]  /*0ac0*/  MUFU.EX2 R16, R16 ;  /* 0x0000001000107308 */ /* 0x000e620000000800 */
[----:B------:R-:W-:Y:S01]  /*0ad0*/  SHF.L.U32 R24, R19, 0x17, RZ ;  /* 0x0000001713187819 */ /* 0x000fe200000006ff */
[----:B0-----:R-:W-:-:S06]  /*0ae0*/  FMUL R18, R23, R18 ;  /* 0x0000001217127220 */ /* 0x001fcc0000400000 */
[----:B------:R-:W0:Y:S01]  /*0af0*/  MUFU.EX2 R14, R14 ;  /* 0x0000000e000e7308 */ /* 0x000e220000000800 */
[----:B------:R-:W-:Y:S01]  /*0b00*/  UIADD3 UR5, UPT, UPT, UR5, 0x4, URZ ;  /* 0x0000000405057890 */ /* 0x000fe2000fffe0ff */
[----:B------:R-:W-:Y:S01]  /*0b10*/  SHF.L.U32 R17, R17, 0x17, RZ ;  /* 0x0000001711117819 */ /* 0x000fe200000006ff */
[----:B-1----:R-:W-:Y:S02]  /*0b20*/  FMUL R15, R24, R15 ;  /* 0x0000000f180f7220 */ /* 0x002fe40000400000 */
[----:B------:R-:W-:Y:S01]  /*0b30*/  UISETP.NE.AND UP0, UPT, UR5, URZ, UPT ;  /* 0x000000ff0500728c */ /* 0x000fe2000bf05270 */
[----:B------:R-:W-:Y:S02]  /*0b40*/  IMAD.SHL.U32 R25, R25, 0x800000, RZ ;  /* 0x0080000019197824 */ /* 0x000fe400078e00ff */
[----:B------:R-:W-:Y:S01]  /*0b50*/  FMUL R17, R17, R16 ;  /* 0x0000001011117220 */ /* 0x000fe20000400000 */
[C---:B------:R-:W-:Y:S01]  /*0b60*/  LEA R5, R0.reuse, R5, 0x2 ;  /* 0x0000000500057211 */ /* 0x040fe200078e10ff */
[C---:B------:R-:W-:Y:S01]  /*0b70*/  IMAD R7, R0.reuse, 0x4, R7 ;  /* 0x0000000400077824 */ /* 0x040fe200078e0207 */
[C---:B------:R-:W-:Y:S01]  /*0b80*/  LEA R9, R0.reuse, R9, 0x2 ;  /* 0x0000000900097211 */ /* 0x040fe200078e10ff */
[----:B0-----:R-:W-:Y:S01]  /*0b90*/  FMUL R14, R25, R14 ;  /* 0x0000000e190e7220 */ /* 0x001fe20000400000 */
[----:B------:R-:W-:Y:S01]  /*0ba0*/  LEA R11, R0, R11, 0x2 ;  /* 0x0000000b000b7211 */ /* 0x000fe200078e10ff */
[----:B------:R-:W-:-:S02]  /*0bb0*/  UIADD3 UR6, UPT, UPT, UR9, UR6, URZ ;  /* 0x0000000609067290 */ /* 0x000fc4000fffe0ff */
[----:B------:R-:W-:Y:S02]  /*0bc0*/  UIADD3 UR7, UPT, UPT, UR9, UR7, URZ ;  /* 0x0000000709077290 */ /* 0x000fe4000fffe0ff */
[----:B------:R-:W-:Y:S02]  /*0bd0*/  UIADD3 UR10, UPT, UPT, UR9, UR10, URZ ;  /* 0x0000000a090a7290 */ /* 0x000fe4000fffe0ff */
[----:B------:R-:W-:Y:S01]  /*0be0*/  UIMAD.WIDE.U32 UR16, UR9, 0x4, UR16 ;  /* 0x00000004091078a5 */ /* 0x000fe2000f8e0010 */
[----:B--2---:R-:W-:-:S04]  /*0bf0*/  FFMA R21, R10, R18, R21 ;  /* 0x000000120a157223 */ /* 0x004fc80000000015 */
[----:B---3--:R-:W-:-:S04]  /*0c00*/  FFMA R15, R20, R15, R21 ;  /* 0x0000000f140f7223 */ /* 0x008fc80000000015 */
[----:B----4-:R-:W-:-:S04]  /*0c10*/  FFMA R15, R8, R17, R15 ;  /* 0x00000011080f7223 */ /* 0x010fc8000000000f */
[----:B-----5:R-:W-:Y:S01]  /*0c20*/  FFMA R21, R6, R14, R15 ;  /* 0x0000000e06157223 */ /* 0x020fe2000000000f */
[----:B------:R-:W-:Y:S06]  /*0c30*/  BRA.U UP0, `(.L_x_2) ;  /* 0xfffffff900087547 */ /* 0x000fec000b83ffff */
[----:B------:R-:W-:-:S05]  /*0c40*/  UMOV UR5, UR8 ;  /* 0x0000000800057c82 */ /* 0x000fca0008000000 */
.L_x_1:
[----:B------:R-:W-:-:S09]  /*0c50*/  UISETP.NE.AND UP0, UPT, UR14, URZ, UPT ;  /* 0x000000ff0e00728c */ /* 0x000fd2000bf05270 */
[----:B------:R-:W-:Y:S05]  /*0c60*/  BRA.U !UP0, `(.L_x_3) ;  /* 0x0000000508c87547 */ /* 0x000fea000b800000 */
[----:B------:R-:W-:Y:S02]  /*0c70*/  UISETP.NE.AND UP0, UPT, UR14, 0x1, UPT ;  /* 0x000000010e00788c */ /* 0x000fe4000bf05270 */
[----:B------:R-:W-:-:S07]  /*0c80*/  ULOP3.LUT UP1, URZ, UR13, 0x1, URZ, 0xc0, !UPT ;  /* 0x000000010dff7892 */ /* 0x000fce000f82c0ff */
[----:B------:R-:W-:Y:S05]  /*0c90*/  BRA.U !UP0, `(.L_x_4) ;  /* 0x0000000508187547 */ /* 0x000fea000b800000 */
[----:B------:R-:W1:Y:S01]  /*0ca0*/  LDCU.64 UR6, c[0x0][0x388] ;  /* 0x00007100ff0677ac */ /* 0x000e620008000a00 */
[----:B------:R-:W-:-:S04]  /*0cb0*/  UIMAD UR10, UR5, UR12, UR4 ;  /* 0x0000000c050a72a4 */ /* 0x000fc8000f8e0204 */
[----:B-1----:R-:W-:Y:S02]  /*0cc0*/  UIMAD.WIDE.U32 UR16, UR10, 0x4, UR6 ;  /* 0x000000040a1078a5 */ /* 0x002fe4000f8e0006 */
[----:B------:R-:W-:-:S04]  /*0cd0*/  UIADD3 UR10, UPT, UPT, UR10, UR12, URZ ;  /* 0x0000000c0a0a7290 */ /* 0x000fc8000fffe0ff */
[----:B------:R-:W-:Y:S01]  /*0ce0*/  UIMAD.WIDE.U32 UR6, UR10, 0x4, UR6 ;  /* 0x000000040a0678a5 */ /* 0x000fe2000f8e0006 */
[----:B------:R-:W-:Y:S02]  /*0cf0*/  MOV R6, UR16 ;  /* 0x0000001000067c02 */ /* 0x000fe40008000f00 */
[----:B------:R-:W-:-:S03]  /*0d00*/  MOV R7, UR17 ;  /* 0x0000001100077c02 */ /* 0x000fc60008000f00 */
[----:B------:R-:W-:Y:S01]  /*0d10*/  MOV R8, UR6 ;  /* 0x0000000600087c02 */ /* 0x000fe20008000f00 */
[----:B------:R-:W-:Y:S01]  /*0d20*/  IMAD.U32 R9, RZ, RZ, UR7 ;  /* 0x00000007ff097e24 */ /* 0x000fe2000f8e00ff */
[----:B0-----:R0:W2:Y:S04]  /*0d30*/  LDG.E R6, desc[UR22][R6.64] ;  /* 0x0000001606067981 */ /* 0x0010a8000c1e1900 */
[----:B------:R1:W3:Y:S01]  /*0d40*/  LDG.E R5, desc[UR22][R8.64] ;  /* 0x0000001608057981 */ /* 0x0002e2000c1e1900 */
[----:B------:R-:W4:Y:S01]  /*0d50*/  I2F.U32.RP R14, UR13 ;  /* 0x0000000d000e7d06 */ /* 0x000f220008209000 */
[----:B------:R-:W-:Y:S01]  /*0d60*/  MOV R10, RZ ;  /* 0x000000ff000a7202 */ /* 0x000fe20000000f00 */
[----:B------:R-:W-:Y:S01]  /*0d70*/  IMAD.MOV.U32 R19, RZ, RZ, 0x437c0000 ;  /* 0x437c0000ff137424 */ /* 0x000fe200078e00ff */
[----:B------:R-:W-:Y:S01]  /*0d80*/  MOV R17, 0x3bbb989d ;  /* 0x3bbb989d00117802 */ /* 0x000fe20000000f00 */
[----:B0-----:R-:W-:Y:S01]  /*0d90*/  IMAD R7, R0, UR5, RZ ;  /* 0x0000000500077c24 */ /* 0x001fe2000f8e02ff */
[----:B------:R-:W-:-:S03]  /*0da0*/  UIADD3 UR5, UPT, UPT, UR5, 0x2, URZ ;  /* 0x0000000205057890 */ /* 0x000fc6000fffe0ff */
[----:B-1----:R-:W-:Y:S01]  /*0db0*/  IMAD.IADD R9, R0, 0x1, R7 ;  /* 0x0000000100097824 */ /* 0x002fe200078e0207 */
[----:B----4-:R-:W0:Y:S02]  /*0dc0*/  MUFU.RCP R14, R14 ;  /* 0x0000000e000e7308 */ /* 0x010e240000001000 */
[----:B0-----:R-:W-:-:S06]  /*0dd0*/  IADD3 R11, PT, PT, R14, 0xffffffe, RZ ;  /* 0x0ffffffe0e0b7810 */ /* 0x001fcc0007ffe0ff */
[----:B------:R-:W0:Y:S02]  /*0de0*/  F2I.FTZ.U32.TRUNC.NTZ R11, R11 ;  /* 0x0000000b000b7305 */ /* 0x000e24000021f000 */
[----:B0-----:R-:W-:-:S05]  /*0df0*/  IADD3 R15, PT, PT, RZ, -R11, RZ ;  /* 0x8000000bff0f7210 */ /* 0x001fca0007ffe0ff */
[----:B------:R-:W-:-:S04]  /*0e00*/  IMAD R15, R15, UR13, RZ ;  /* 0x0000000d0f0f7c24 */ /* 0x000fc8000f8e02ff */
[----:B------:R-:W-:Y:S01]  /*0e10*/  IMAD.HI.U32 R10, R11, R15, R10 ;  /* 0x0000000f0b0a7227 */ /* 0x000fe200078e000a */
[----:B------:R-:W-:-:S05]  /*0e20*/  LOP3.LUT R11, RZ, UR13, RZ, 0x33, !PT ;  /* 0x0000000dff0b7c12 */ /* 0x000fca000f8e33ff */
[----:B------:R-:W-:-:S04]  /*0e30*/  IMAD.HI.U32 R8, R10, R7, RZ ;  /* 0x000000070a087227 */ /* 0x000fc800078e00ff */
[----:B------:R-:W-:Y:S01]  /*0e40*/  IMAD.HI.U32 R10, R10, R9, RZ ;  /* 0x000000090a0a7227 */ /* 0x000fe200078e00ff */
[----:B------:R-:W-:-:S05]  /*0e50*/  IADD3 R14, PT, PT, -R8, RZ, RZ ;  /* 0x000000ff080e7210 */ /* 0x000fca0007ffe1ff */
[----:B------:R-:W-:Y:S01]  /*0e60*/  IMAD R7, R14, UR13, R7 ;  /* 0x0000000d0e077c24 */ /* 0x000fe2000f8e0207 */
[----:B------:R-:W-:-:S04]  /*0e70*/  IADD3 R14, PT, PT, -R10, RZ, RZ ;  /* 0x000000ff0a0e7210 */ /* 0x000fc80007ffe1ff */
[----:B------:R-:W-:Y:S01]  /*0e80*/  ISETP.GE.U32.AND P0, PT, R7, UR13, PT ;  /* 0x0000000d07007c0c */ /* 0x000fe2000bf06070 */
[----:B------:R-:W-:-:S05]  /*0e90*/  IMAD R9, R14, UR13, R9 ;  /* 0x0000000d0e097c24 */ /* 0x000fca000f8e0209 */
[----:B------:R-:W-:-:S07]  /*0ea0*/  ISETP.GE.U32.AND P2, PT, R9, UR13, PT ;  /* 0x0000000d09007c0c */ /* 0x000fce000bf46070 */
[----:B------:R-:W-:Y:S02]  /*0eb0*/  @P0 IADD3 R7, PT, PT, R7, -UR13, RZ ;  /* 0x8000000d07070c10 */ /* 0x000fe4000fffe0ff */
[----:B------:R-:W-:Y:S02]  /*0ec0*/  @P0 IADD3 R8, PT, PT, R8, 0x1, RZ ;  /* 0x0000000108080810 */ /* 0x000fe40007ffe0ff */
[----:B------:R-:W-:Y:S02]  /*0ed0*/  ISETP.GE.U32.AND P1, PT, R7, UR13, PT ;  /* 0x0000000d07007c0c */ /* 0x000fe4000bf26070 */
[----:B------:R-:W-:Y:S01]  /*0ee0*/  @P2 VIADD R9, R9, -UR13 ;  /* 0x8000000d09092c36 */ /* 0x000fe20008000000 */
[----:B------:R-:W-:Y:S02]  /*0ef0*/  @P2 IADD3 R10, PT, PT, R10, 0x1, RZ ;  /* 0x000000010a0a2810 */ /* 0x000fe40007ffe0ff */
[----:B------:R-:W-:Y:S02]  /*0f00*/  ISETP.NE.U32.AND P0, PT, RZ, UR13, PT ;  /* 0x0000000dff007c0c */ /* 0x000fe4000bf05070 */
[----:B------:R-:W-:-:S06]  /*0f10*/  ISETP.GE.U32.AND P3, PT, R9, UR13, PT ;  /* 0x0000000d09007c0c */ /* 0x000fcc000bf66070 */
[----:B------:R-:W-:-:S04]  /*0f20*/  @P1 IADD3 R8, PT, PT, R8, 0x1, RZ ;  /* 0x0000000108081810 */ /* 0x000fc80007ffe0ff */
[----:B------:R-:W-:-:S03]  /*0f30*/  SEL R7, R11, R8, !P0 ;  /* 0x000000080b077207 */ /* 0x000fc60004000000 */
[----:B------:R-:W-:Y:S01]  /*0f40*/  @P3 VIADD R10, R10, 0x1 ;  /* 0x000000010a0a3836 */ /* 0x000fe20000000000 */
[----:B------:R-:W-:-:S04]  /*0f50*/  IADD3 R7, PT, PT, R4, R7, RZ ;  /* 0x0000000704077210 */ /* 0x000fc80007ffe0ff */
[----:B------:R-:W-:Y:S01]  /*0f60*/  SEL R11, R11, R10, !P0 ;  /* 0x0000000a0b0b7207 */ /* 0x000fe20004000000 */
[----:B------:R-:W0:Y:S03]  /*0f70*/  I2F.F64 R8, R7 ;  /* 0x0000000700087312 */ /* 0x000e260000201c00 */
[----:B------:R-:W-:-:S05]  /*0f80*/  IADD3 R15, PT, PT, R4, R11, RZ ;  /* 0x0000000b040f7210 */ /* 0x000fca0007ffe0ff */
[----:B------:R-:W1:Y:S01]  /*0f90*/  I2F.F64 R10, R15 ;  /* 0x0000000f000a7312 */ /* 0x000e620000201c00 */
[C---:B0-----:R-:W-:Y:S02]  /*0fa0*/  DMUL R8, R12.reuse, R8 ;  /* 0x000000080c087228 */ /* 0x041fe40000000000 */
[----:B-1----:R-:W-:-:S08]  /*0fb0*/  DMUL R10, R12, R10 ;  /* 0x0000000a0c0a7228 */ /* 0x002fd00000000000 */
[----:B------:R-:W0:Y:S08]  /*0fc0*/  F2F.F32.F64 R8, R8 ;  /* 0x0000000800087310 */ /* 0x000e300000301000 */
[----:B------:R-:W1:Y:S01]  /*0fd0*/  F2F.F32.F64 R10, R10 ;  /* 0x0000000a000a7310 */ /* 0x000e620000301000 */
[----:B0-----:R-:W-:-:S04]  /*0fe0*/  FFMA.SAT R14, R8, R17, 0.5 ;  /* 0x3f000000080e7423 */ /* 0x001fc80000002011 */
[----:B------:R-:W-:Y:S01]  /*0ff0*/  FFMA.RM R14, R14, R19, 12582913 ;  /* 0x4b4000010e0e7423 */ /* 0x000fe20000004013 */
[----:B-1----:R-:W-:-:S03]  /*1000*/  FFMA.SAT R16, R10, R17, 0.5 ;  /* 0x3f0000000a107423 */ /* 0x002fc60000002011 */
[C---:B------:R-:W-:Y:S01]  /*1010*/  FADD R7, R14.reuse, -12583039 ;  /* 0xcb40007f0e077421 */ /* 0x040fe20000000000 */
[----:B------:R-:W-:Y:S01]  /*1020*/  SHF.L.U32 R14, R14, 0x17, RZ ;  /* 0x000000170e0e7819 */ /* 0x000fe200000006ff */
[----:B------:R-:W-:Y:S02]  /*1030*/  FFMA.RM R16, R16, R19, 12582913 ;  /* 0x4b40000110107423 */ /* 0x000fe40000004013 */
[----:B------:R-:W-:Y:S02]  /*1040*/  FFMA R7, R8, 1.4426950216293334961, -R7 ;  /* 0x3fb8aa3b08077823 */ /* 0x000fe40000000807 */
[----:B------:R-:W-:Y:S02]  /*1050*/  FADD R9, R16, -12583039 ;  /* 0xcb40007f10097421 */ /* 0x000fe40000000000 */
[----:B------:R-:W-:Y:S01]  /*1060*/  FFMA R7, R8, 1.925963033500011079e-08, R7 ;  /* 0x32a5706008077823 */ /* 0x000fe20000000007 */
[----:B------:R-:W-:Y:S01]  /*1070*/  SHF.L.U32 R16, R16, 0x17, RZ ;  /* 0x0000001710107819 */ /* 0x000fe200000006ff */
[----:B------:R-:W-:-:S04]  /*1080*/  FFMA R9, R10, 1.4426950216293334961, -R9 ;  /* 0x3fb8aa3b0a097823 */ /* 0x000fc80000000809 */
[----:B------:R-:W0:Y:S01]  /*1090*/  MUFU.EX2 R7, R7 ;  /* 0x0000000700077308 */ /* 0x000e220000000800 */
[----:B------:R-:W-:-:S07]  /*10a0*/  FFMA R9, R10, 1.925963033500011079e-08, R9 ;  /* 0x32a570600a097823 */ /* 0x000fce0000000009 */
[----:B------:R-:W1:Y:S01]  /*10b0*/  MUFU.EX2 R9, R9 ;  /* 0x0000000900097308 */ /* 0x000e620000000800 */
[----:B0-----:R-:W-:Y:S01]  /*10c0*/  FMUL R14, R14, R7 ;  /* 0x000000070e0e7220 */ /* 0x001fe20000400000 */
[----:B-1----:R-:W-:-:S03]  /*10d0*/  FMUL R16, R16, R9 ;  /* 0x0000000910107220 */ /* 0x002fc60000400000 */
[----:B--2---:R-:W-:-:S04]  /*10e0*/  FFMA R6, R6, R14, R21 ;  /* 0x0000000e06067223 */ /* 0x004fc80000000015 */
[----:B---3--:R-:W-:-:S07]  /*10f0*/  FFMA R21, R5, R16, R6 ;  /* 0x0000001005157223 */ /* 0x008fce0000000006 */
.L_x_4:
[----:B------:R-:W-:Y:S05]  /*1100*/  BRA.U !UP1, `(.L_x_3) ;  /* 0x0000000109a07547 */ /* 0x000fea000b800000 */
[----:B------:R-:W1:Y:S01]  /*1110*/  LDCU.64 UR6, c[0x0][0x388] ;  /* 0x00007100ff0677ac */ /* 0x000e620008000a00 */
[----:B------:R-:W-:-:S04]  /*1120*/  UIMAD UR10, UR5, UR12, UR4 ;  /* 0x0000000c050a72a4 */ /* 0x000fc8000f8e0204 */
[----:B-1----:R-:W-:-:S06]  /*1130*/  UIMAD.WIDE.U32 UR6, UR10, 0x4, UR6 ;  /* 0x000000040a0678a5 */ /* 0x002fcc000f8e0006 */
[----:B------:R-:W-:Y:S01]  /*1140*/  MOV R6, UR6 ;  /* 0x0000000600067c02 */ /* 0x000fe20008000f00 */
[----:B------:R-:W-:-:S05]  /*1150*/  IMAD.U32 R7, RZ, RZ, UR7 ;  /* 0x00000007ff077e24 */ /* 0x000fca000f8e00ff */
[----:B0-----:R0:W2:Y:S01]  /*1160*/  LDG.E R6, desc[UR22][R6.64] ;  /* 0x0000001606067981 */ /* 0x0010a2000c1e1900 */
[----:B------:R-:W1:Y:S01]  /*1170*/  I2F.U32.RP R10, UR13 ;  /* 0x0000000d000a7d06 */ /* 0x000e620008209000 */
[----:B------:R-:W-:Y:S01]  /*1180*/  HFMA2 R8, -RZ, RZ, 0, 0 ;  /* 0x00000000ff087431 */ /* 0x000fe200000001ff */
[----:B------:R-:W-:Y:S01]  /*1190*/  ISETP.NE.U32.AND P2, PT, RZ, UR13, PT ;  /* 0x0000000dff007c0c */ /* 0x000fe2000bf45070 */
[----:B------:R-:W-:-:S05]  /*11a0*/  HFMA2 R11, -RZ, RZ, 3.7421875, 0 ;  /* 0x437c0000ff0b7431 */ /* 0x000fca00000001ff */
[----:B-1----:R-:W1:Y:S02]  /*11b0*/  MUFU.RCP R10, R10 ;  /* 0x0000000a000a7308 */ /* 0x002e640000001000 */
[----:B-1----:R-:W-:-:S06]  /*11c0*/  IADD3 R9, PT, PT, R10, 0xffffffe, RZ ;  /* 0x0ffffffe0a097810 */ /* 0x002fcc0007ffe0ff */
[----:B------:R-:W1:Y:S02]  /*11d0*/  F2I.FTZ.U32.TRUNC.NTZ R9, R9 ;  /* 0x0000000900097305 */ /* 0x000e64000021f000 */
[----:B-1----:R-:W-:-:S05]  /*11e0*/  IADD3 R5, PT, PT, RZ, -R9, RZ ;  /* 0x80000009ff057210 */ /* 0x002fca0007ffe0ff */
[----:B------:R-:W-:-:S04]  /*11f0*/  IMAD R5, R5, UR13, RZ ;  /* 0x0000000d05057c24 */ /* 0x000fc8000f8e02ff */
[----:B------:R-:W-:Y:S01]  /*1200*/  IMAD.HI.U32 R8, R9, R5, R8 ;  /* 0x0000000509087227 */ /* 0x000fe200078e0008 */
[----:B------:R-:W-:-:S03]  /*1210*/  MOV R9, 0x3bbb989d ;  /* 0x3bbb989d00097802 */ /* 0x000fc60000000f00 */
[----:B------:R-:W-:-:S04]  /*1220*/  IMAD R5, R0, UR5, RZ ;  /* 0x0000000500057c24 */ /* 0x000fc8000f8e02ff */
[----:B0-----:R-:W-:-:S04]  /*1230*/  IMAD.HI.U32 R7, R8, R5, RZ ;  /* 0x0000000508077227 */ /* 0x001fc800078e00ff */
[----:B------:R-:W-:-:S04]  /*1240*/  IMAD.MOV R8, RZ, RZ, -R7 ;  /* 0x000000ffff087224 */ /* 0x000fc800078e0a07 */
[----:B------:R-:W-:-:S05]  /*1250*/  IMAD R5, R8, UR13, R5 ;  /* 0x0000000d08057c24 */ /* 0x000fca000f8e0205 */
[----:B------:R-:W-:-:S13]  /*1260*/  ISETP.GE.U32.AND P0, PT, R5, UR13, PT ;  /* 0x0000000d05007c0c */ /* 0x000fda000bf06070 */
[----:B------:R-:W-:Y:S02]  /*1270*/  @P0 IADD3 R5, PT, PT, R5, -UR13, RZ ;  /* 0x8000000d05050c10 */ /* 0x000fe4000fffe0ff */
[----:B------:R-:W-:Y:S02]  /*1280*/  @P0 IADD3 R7, PT, PT, R7, 0x1, RZ ;  /* 0x0000000107070810 */ /* 0x000fe40007ffe0ff */
[----:B------:R-:W-:-:S13]  /*1290*/  ISETP.GE.U32.AND P1, PT, R5, UR13, PT ;  /* 0x0000000d05007c0c */ /* 0x000fda000bf26070 */
[----:B------:R-:W-:Y:S02]  /*12a0*/  @P1 IADD3 R7, PT, PT, R7, 0x1, RZ ;  /* 0x0000000107071810 */ /* 0x000fe40007ffe0ff */
[----:B------:R-:W-:-:S05]  /*12b0*/  @!P2 LOP3.LUT R7, RZ, UR13, RZ, 0x33, !PT ;  /* 0x0000000dff07ac12 */ /* 0x000fca000f8e33ff */
[----:B------:R-:W-:-:S04]  /*12c0*/  IMAD.IADD R7, R4, 0x1, R7 ;  /* 0x0000000104077824 */ /* 0x000fc800078e0207 */
[----:B------:R-:W0:Y:S02]  /*12d0*/  I2F.F64 R4, R7 ;  /* 0x0000000700047312 */ /* 0x000e240000201c00 */
[----:B0-----:R-:W-:-:S10]  /*12e0*/  DMUL R4, R12, R4 ;  /* 0x000000040c047228 */ /* 0x001fd40000000000 */
[----:B------:R-:W0:Y:S02]  /*12f0*/  F2F.F32.F64 R4, R4 ;  /* 0x0000000400047310 */ /* 0x000e240000301000 */
[----:B0-----:R-:W-:-:S04]  /*1300*/  FFMA.SAT R8, R4, R9, 0.5 ;  /* 0x3f00000004087423 */ /* 0x001fc80000002009 */
[----:B------:R-:W-:-:S04]  /*1310*/  FFMA.RM R8, R8, R11, 12582913 ;  /* 0x4b40000108087423 */ /* 0x000fc8000000400b */
[C---:B------:R-:W-:Y:S01]  /*1320*/  FADD R9, R8.reuse, -12583039 ;  /* 0xcb40007f08097421 */ /* 0x040fe20000000000 */
[----:B------:R-:W-:-:S03]  /*1330*/  SHF.L.U32 R8, R8, 0x17, RZ ;  /* 0x0000001708087819 */ /* 0x000fc600000006ff */
[----:B------:R-:W-:-:S04]  /*1340*/  FFMA R9, R4, 1.4426950216293334961, -R9 ;  /* 0x3fb8aa3b04097823 */ /* 0x000fc80000000809 */
[----:B------:R-:W-:-:S06]  /*1350*/  FFMA R9, R4, 1.925963033500011079e-08, R9 ;  /* 0x32a5706004097823 */ /* 0x000fcc0000000009 */
[----:B------:R-:W0:Y:S02]  /*1360*/  MUFU.EX2 R9, R9 ;  /* 0x0000000900097308 */ /* 0x000e240000000800 */
[----:B0-----:R-:W-:-:S04]  /*1370*/  FMUL R8, R8, R9 ;  /* 0x0000000908087220 */ /* 0x001fc80000400000 */
[----:B--2---:R-:W-:-:S07]  /*1380*/  FFMA R21, R6, R8, R21 ;  /* 0x0000000806157223 */ /* 0x004fce0000000015 */
.L_x_3:
[----:B------:R-:W-:-:S04]  /*1390*/  UIADD3 UR4, UPT, UPT, UR4, 0x1, URZ ;  /* 0x0000000104047890 */ /* 0x000fc8000fffe0ff */
[----:B------:R-:W-:-:S09]  /*13a0*/  UISETP.NE.AND UP0, UPT, UR4, UR12, UPT ;  /* 0x0000000c0400728c */ /* 0x000fd2000bf05270 */
[----:B------:R-:W-:Y:S05]  /*13b0*/  BRA.U UP0, `(.L_x_5) ;  /* 0xffffffed008c7547 */ /* 0x000fea000b83ffff */
.L_x_0:
[----:B------:R-:W1:Y:S01]  /*13c0*/  LDC.64 R4, c[0x0][0x380] ;  /* 0x0000e000ff047b82 */ /* 0x000e620000000a00 */
[----:B------:R-:W-:-:S04]  /*13d0*/  IMAD R3, R0, UR12, R3 ;  /* 0x0000000c00037c24 */ /* 0x000fc8000f8e0203 */
[----:B-1----:R-:W-:-:S05]  /*13e0*/  IMAD.WIDE R2, R3, 0x4, R4 ;  /* 0x0000000403027825 */ /* 0x002fca00078e0204 */
[----:B0-----:R-:W-:Y:S01]  /*13f0*/  STG.E desc[UR22][R2.64], R21 ;  /* 0x0000001502007986 */ /* 0x001fe2000c101916 */
[----:B------:R-:W-:Y:S05]  /*1400*/  EXIT ;  /* 0x000000000000794d */ /* 0x000fea0003800000 */
.L_x_6:
[----:B------:R-:W-:-:S00]  /*1410*/  BRA `(.L_x_6) ;  /* 0xfffffffc00fc7947 */ /* 0x000fc0000383ffff */
[----:B------:R-:W-:-:S00]  /*1420*/  NOP ;  /* 0x0000000000007918 */ /* 0x000fc00000000000 */
        /* <DEDUP_REMOVED lines=13> */
.L_x_7:


//--------------------- .nv.shared.reserved.0     --------------------------
	.section	.nv.shared.reserved.0,"aw",@nobits
	.weak		__nv_reservedSMEM_offset_0_alias
	.size		__nv_reservedSMEM_offset_0_alias, 0, 64
	.other		__nv_reservedSMEM_offset_0_alias,@"STO_CUDA_RESERVED_SHARED STV_DEFAULT"
__nv_reservedSMEM_offset_0_alias:
	.zero		0
	.zero		64


//--------------------- .nv.constant0._Z16fourierTransformPfS_ii --------------------------
	.section	.nv.constant0._Z16fourierTransformPfS_ii,"a",@progbits
	.sectionflags	@""
	.align	4
.nv.constant0._Z16fourierTransformPfS_ii:
	.zero		920


//--------------------- SYMBOLS --------------------------

	.type		.nv.reservedSmem.offset0,@object
	.size		.nv.reservedSmem.offset0,0x4
